	.headerflags	@"EF_CUDA_TEXMODE_UNIFIED EF_CUDA_64BIT_ADDRESS EF_CUDA_ACCELERATORS EF_CUDA_SM90 EF_CUDA_VIRTUAL_SM(EF_CUDA_SM90)"
	.elftype	@"ET_EXEC"


//--------------------- .nv.info                  --------------------------
	.section	.nv.info,"",@"SHT_CUDA_INFO"
	.align	4


	//----- nvinfo : EIATTR_REGCOUNT
	.align		4
        /*0000*/ 	.byte	0x04, 0x2f
        /*0002*/ 	.short	(.L_1 - .L_0)
	.align		4
.L_0:
        /*0004*/ 	.word	index@(triton_poi_fused_cat_3)
        /*0008*/ 	.word	0x00000010


	//----- nvinfo : EIATTR_MIN_STACK_SIZE
	.align		4
.L_1:
        /*000c*/ 	.byte	0x04, 0x12
        /*000e*/ 	.short	(.L_3 - .L_2)
	.align		4
.L_2:
        /*0010*/ 	.word	index@(triton_poi_fused_cat_3)
        /*0014*/ 	.word	0x00000000


	//----- nvinfo : EIATTR_FRAME_SIZE
	.align		4
.L_3:
        /*0018*/ 	.byte	0x04, 0x11
        /*001a*/ 	.short	(.L_5 - .L_4)
	.align		4
.L_4:
        /*001c*/ 	.word	index@(triton_poi_fused_cat_3)
        /*0020*/ 	.word	0x00000000


	//----- nvinfo : EIATTR_MIN_STACK_SIZE
	.align		4
.L_5:
        /*0024*/ 	.byte	0x04, 0x12
        /*0026*/ 	.short	(.L_7 - .L_6)
	.align		4
.L_6:
        /*0028*/ 	.word	index@(triton_poi_fused_cat_3)
        /*002c*/ 	.word	0x00000000
.L_7:


//--------------------- .nv.info.triton_poi_fused_cat_3 --------------------------
	.section	.nv.info.triton_poi_fused_cat_3,"",@"SHT_CUDA_INFO"
	.sectionflags	@""
	.align	4


	//----- nvinfo : EIATTR_CUDA_API_VERSION
	.align		4
        /*0000*/ 	.byte	0x04, 0x37
        /*0002*/ 	.short	(.L_9 - .L_8)
.L_8:
        /*0004*/ 	.word	0x0000007c


	//----- nvinfo : EIATTR_KPARAM_INFO
	.align		4
.L_9:
        /*0008*/ 	.byte	0x04, 0x17
        /*000a*/ 	.short	(.L_11 - .L_10)
.L_10:
        /*000c*/ 	.word	0x00000000
        /*0010*/ 	.short	0x0003
        /*0012*/ 	.short	0x0018
        /*0014*/ 	.byte	0x00, 0xf0, 0x11, 0x00


	//----- nvinfo : EIATTR_KPARAM_INFO
	.align		4
.L_11:
        /*0018*/ 	.byte	0x04, 0x17
        /*001a*/ 	.short	(.L_13 - .L_12)
.L_12:
        /*001c*/ 	.word	0x00000000
        /*0020*/ 	.short	0x0002
        /*0022*/ 	.short	0x0010
        /*0024*/ 	.byte	0x00, 0xf4, 0x21, 0x00


	//----- nvinfo : EIATTR_KPARAM_INFO
	.align		4
.L_13:
        /*0028*/ 	.byte	0x04, 0x17
        /*002a*/ 	.short	(.L_15 - .L_14)
.L_14:
        /*002c*/ 	.word	0x00000000
        /*0030*/ 	.short	0x0001
        /*0032*/ 	.short	0x0008
        /*0034*/ 	.byte	0x00, 0xf4, 0x21, 0x00


	//----- nvinfo : EIATTR_KPARAM_INFO
	.align		4
.L_15:
        /*0038*/ 	.byte	0x04, 0x17
        /*003a*/ 	.short	(.L_17 - .L_16)
.L_16:
        /*003c*/ 	.word	0x00000000
        /*0040*/ 	.short	0x0000
        /*0042*/ 	.short	0x0000
        /*0044*/ 	.byte	0x00, 0xf4, 0x21, 0x00


	//----- nvinfo : EIATTR_SPARSE_MMA_MASK
	.align		4
.L_17:
        /*0048*/ 	.byte	0x03, 0x50
        /*004a*/ 	.short	0x0000


	//----- nvinfo : EIATTR_MAXREG_COUNT
	.align		4
        /*004c*/ 	.byte	0x03, 0x1b
        /*004e*/ 	.short	0x00ff


	//----- nvinfo : EIATTR_EXIT_INSTR_OFFSETS
	.align		4
        /*0050*/ 	.byte	0x04, 0x1c
        /*0052*/ 	.short	(.L_19 - .L_18)


	//   ....[0]....
.L_18:
        /*0054*/ 	.word	0x00000340


	//----- nvinfo : EIATTR_REQNTID
	.align		4
.L_19:
        /*0058*/ 	.byte	0x04, 0x10
        /*005a*/ 	.short	(.L_21 - .L_20)
.L_20:
        /*005c*/ 	.word	0x00000100
        /*0060*/ 	.word	0x00000001
        /*0064*/ 	.word	0x00000001


	//----- nvinfo : EIATTR_CBANK_PARAM_SIZE
	.align		4
.L_21:
        /*0068*/ 	.byte	0x03, 0x19
        /*006a*/ 	.short	0x001c


	//----- nvinfo : EIATTR_PARAM_CBANK
	.align		4
        /*006c*/ 	.byte	0x04, 0x0a
        /*006e*/ 	.short	(.L_23 - .L_22)
	.align		4
.L_22:
        /*0070*/ 	.word	index@(.nv.constant0.triton_poi_fused_cat_3)
        /*0074*/ 	.short	0x0210
        /*0076*/ 	.short	0x001c


	//----- nvinfo : EIATTR_SW_WAR
	.align		4
.L_23:
        /*0078*/ 	.byte	0x04, 0x36
        /*007a*/ 	.short	(.L_25 - .L_24)
.L_24:
        /*007c*/ 	.word	0x00000008
.L_25:


//--------------------- .nv.callgraph             --------------------------
	.section	.nv.callgraph,"",@"SHT_CUDA_CALLGRAPH"
	.align	4
	.sectionentsize	8
	.align		4
        /*0000*/ 	.word	0x00000000
	.align		4
        /*0004*/ 	.word	0xffffffff
	.align		4
        /*0008*/ 	.word	0x00000000
	.align		4
        /*000c*/ 	.word	0xfffffffe
	.align		4
        /*0010*/ 	.word	0x00000000
	.align		4
        /*0014*/ 	.word	0xfffffffd
	.align		4
        /*0018*/ 	.word	0x00000000
	.align		4
        /*001c*/ 	.word	0xfffffffc


//--------------------- .text.triton_poi_fused_cat_3 --------------------------
	.section	.text.triton_poi_fused_cat_3,"ax",@progbits
	.align	128
        .global         triton_poi_fused_cat_3
        .type           triton_poi_fused_cat_3,@function
        .size           triton_poi_fused_cat_3,(.L_x_1 - triton_poi_fused_cat_3)
        .other          triton_poi_fused_cat_3,@"STO_CUDA_ENTRY STV_DEFAULT"
triton_poi_fused_cat_3:
.text.triton_poi_fused_cat_3:
[----:B------:R-:W-:Y:S01]  /*0000*/  LDC R1, c[0x0][0x28] ;  /* 0x00000a00ff017b82 */ /* 0x000fe20000000800 */
[----:B------:R-:W1:Y:S01]  /*0010*/  S2R R0, SR_TID.X ;  /* 0x0000000000007919 */ /* 0x000e620000002100 */
[----:B------:R-:W-:Y:S01]  /*0020*/  ULDC.64 UR4, c[0x0][0x218] ;  /* 0x0000860000047ab9 */ /* 0x000fe20000000a00 */
[----:B------:R-:W-:Y:S01]  /*0030*/  CS2R R10, SRZ ;  /* 0x00000000000a7805 */ /* 0x000fe2000001ff00 */
[----:B------:R-:W2:Y:S01]  /*0040*/  S2R R3, SR_CTAID.X ;  /* 0x0000000000037919 */ /* 0x000ea20000002500 */
[----:B-1----:R-:W-:-:S05]  /*0050*/  IMAD.SHL.U32 R0, R0, 0x2, RZ ;  /* 0x0000000200007824 */ /* 0x002fca00078e00ff */
[----:B------:R-:W-:-:S05]  /*0060*/  LOP3.LUT R0, R0, 0x1fe, RZ, 0xc0, !PT ;  /* 0x000001fe00007812 */ /* 0x000fca00078ec0ff */
[----:B--2---:R-:W-:-:S04]  /*0070*/  IMAD R0, R3, 0x200, R0 ;  /* 0x0000020003007824 */ /* 0x004fc800078e0200 */
[----:B------:R-:W-:Y:S01]  /*0080*/  IMAD.HI R6, R0, 0x66666667, RZ ;  /* 0x6666666700067827 */ /* 0x000fe200078e02ff */
[----:B------:R-:W-:-:S04]  /*0090*/  SHF.R.S32.HI R3, RZ, 0x1f, R0 ;  /* 0x0000001fff037819 */ /* 0x000fc80000011400 */
[----:B------:R-:W-:Y:S02]  /*00a0*/  LEA.HI R3, R3, R0, RZ, 0xc ;  /* 0x0000000003037211 */ /* 0x000fe400078f60ff */
[----:B------:R-:W-:Y:S02]  /*00b0*/  SHF.R.U32.HI R7, RZ, 0x1f, R6 ;  /* 0x0000001fff077819 */ /* 0x000fe40000011606 */
[----:B------:R-:W-:Y:S02]  /*00c0*/  SHF.R.S32.HI R2, RZ, 0xc, R3 ;  /* 0x0000000cff027819 */ /* 0x000fe40000011403 */
[----:B------:R-:W-:Y:S02]  /*00d0*/  LEA.HI.SX32 R7, R6, R7, 0xe ;  /* 0x0000000706077211 */ /* 0x000fe400078f72ff */
[----:B------:R-:W-:Y:S01]  /*00e0*/  LOP3.LUT R3, R3, 0xfffff000, RZ, 0xc0, !PT ;  /* 0xfffff00003037812 */ /* 0x000fe200078ec0ff */
[----:B------:R-:W-:-:S04]  /*00f0*/  IMAD.HI R4, R2, 0x66666667, RZ ;  /* 0x6666666702047827 */ /* 0x000fc800078e02ff */
[----:B------:R-:W-:Y:S01]  /*0100*/  IMAD.IADD R3, R0, 0x1, -R3 ;  /* 0x0000000100037824 */ /* 0x000fe200078e0a03 */
[----:B------:R-:W-:-:S04]  /*0110*/  SHF.R.U32.HI R5, RZ, 0x1f, R4 ;  /* 0x0000001fff057819 */ /* 0x000fc80000011604 */
[----:B------:R-:W-:Y:S01]  /*0120*/  LEA.HI.SX32 R5, R4, R5, 0x1a ;  /* 0x0000000504057211 */ /* 0x000fe200078fd2ff */
[----:B------:R-:W-:Y:S01]  /*0130*/  IMAD.SHL.U32 R4, R7, 0x20000, RZ ;  /* 0x0002000007047824 */ /* 0x000fe200078e00ff */
[----:B------:R-:W-:-:S03]  /*0140*/  SHF.R.S32.HI R8, RZ, 0x1f, R3 ;  /* 0x0000001fff087819 */ /* 0x000fc60000011403 */
[----:B------:R-:W-:Y:S01]  /*0150*/  IMAD R6, R5, -0xa0, R2 ;  /* 0xffffff6005067824 */ /* 0x000fe200078e0202 */
[----:B------:R-:W-:-:S03]  /*0160*/  SHF.R.S32.HI R5, RZ, 0x1f, R4 ;  /* 0x0000001fff057819 */ /* 0x000fc60000011404 */
[C---:B------:R-:W-:Y:S01]  /*0170*/  IMAD.SHL.U32 R2, R6.reuse, 0x1000, RZ ;  /* 0x0000100006027824 */ /* 0x040fe200078e00ff */
[----:B------:R-:W-:-:S04]  /*0180*/  ISETP.GT.AND P1, PT, R6, 0x7f, PT ;  /* 0x0000007f0600780c */ /* 0x000fc80003f24270 */
[----:B------:R-:W-:Y:S02]  /*0190*/  IADD3 R9, P0, P2, R2, R3, R4 ;  /* 0x0000000302097210 */ /* 0x000fe40007a1e004 */
[----:B------:R-:W-:Y:S02]  /*01a0*/  SHF.R.S32.HI R4, RZ, 0x1f, R2 ;  /* 0x0000001fff047819 */ /* 0x000fe40000011402 */
[----:B------:R-:W1:Y:S02]  /*01b0*/  LDC.64 R2, c[0x0][0x210] ;  /* 0x00008400ff027b82 */ /* 0x000e640000000a00 */
[----:B------:R-:W-:Y:S02]  /*01c0*/  IADD3.X R8, R4, R8, R5, P0, P2 ;  /* 0x0000000804087210 */ /* 0x000fe400007e4405 */
[----:B------:R-:W-:-:S04]  /*01d0*/  LEA R4, P0, R9, UR4, 0x2 ;  /* 0x0000000409047c11 */ /* 0x000fc8000f8010ff */
[----:B------:R-:W-:Y:S01]  /*01e0*/  LEA.HI.X R5, R9, UR5, R8, 0x2, P0 ;  /* 0x0000000509057c11 */ /* 0x000fe200080f1408 */
[----:B------:R-:W-:Y:S01]  /*01f0*/  ULDC.64 UR4, c[0x0][0x208] ;  /* 0x0000820000047ab9 */ /* 0x000fe20000000a00 */
[----:B------:R-:W-:-:S03]  /*0200*/  IMAD R8, R7, -0xa0000, R0 ;  /* 0xfff6000007087824 */ /* 0x000fc600078e0200 */
[----:B------:R2:W3:Y:S01]  /*0210*/  @P1 LDG.E.64 R10, desc[UR4][R4.64+-0x200000] ;  /* 0xe0000004040a1981 */ /* 0x0004e2000c1e1b00 */
[----:B------:R-:W-:Y:S01]  /*0220*/  ISETP.GE.AND P0, PT, R6, 0x80, PT ;  /* 0x000000800600780c */ /* 0x000fe20003f06270 */
[----:B------:R-:W-:Y:S01]  /*0230*/  IMAD R7, R7, 0x80000, R8 ;  /* 0x0008000007077824 */ /* 0x000fe200078e0208 */
[----:B------:R-:W-:-:S03]  /*0240*/  CS2R R8, SRZ ;  /* 0x0000000000087805 */ /* 0x000fc6000001ff00 */
[----:B-1----:R-:W-:Y:S02]  /*0250*/  IMAD.WIDE R2, R7, 0x4, R2 ;  /* 0x0000000407027825 */ /* 0x002fe400078e0202 */
[----:B------:R-:W2:Y:S06]  /*0260*/  LDC.64 R6, c[0x0][0x220] ;  /* 0x00008800ff067b82 */ /* 0x000eac0000000a00 */
[----:B------:R-:W4:Y:S01]  /*0270*/  @!P0 LDG.E.64 R8, desc[UR4][R2.64] ;  /* 0x0000000402088981 */ /* 0x000f22000c1e1b00 */
[----:B--2---:R-:W-:Y:S01]  /*0280*/  IMAD.WIDE R4, R0, 0x4, R6 ;  /* 0x0000000400047825 */ /* 0x004fe200078e0206 */
[----:B---3--:R-:W-:-:S02]  /*0290*/  SEL R10, R10, RZ, P1 ;  /* 0x000000ff0a0a7207 */ /* 0x008fc40000800000 */
[----:B------:R-:W-:Y:S02]  /*02a0*/  SEL R11, R11, RZ, P1 ;  /* 0x000000ff0b0b7207 */ /* 0x000fe40000800000 */
[----:B------:R-:W-:Y:S02]  /*02b0*/  FSETP.GT.AND P1, PT, R10, RZ, PT ;  /* 0x000000ff0a00720b */ /* 0x000fe40003f24000 */
[----:B------:R-:W-:Y:S02]  /*02c0*/  FSETP.GT.AND P2, PT, R11, RZ, PT ;  /* 0x000000ff0b00720b */ /* 0x000fe40003f44000 */
[----:B----4-:R-:W-:-:S09]  /*02d0*/  SEL R13, R8, RZ, !P0 ;  /* 0x000000ff080d7207 */ /* 0x010fd20004000000 */
[----:B------:R-:W-:Y:S01]  /*02e0*/  @!P1 FMUL R10, R10, 0.10000000149011611938 ;  /* 0x3dcccccd0a0a9820 */ /* 0x000fe20000400000 */
[----:B------:R-:W-:Y:S01]  /*02f0*/  SEL R8, R9, RZ, !P0 ;  /* 0x000000ff09087207 */ /* 0x000fe20004000000 */
[----:B------:R-:W-:-:S03]  /*0300*/  @!P2 FMUL R11, R11, 0.10000000149011611938 ;  /* 0x3dcccccd0b0ba820 */ /* 0x000fc60000400000 */
[----:B------:R-:W-:Y:S02]  /*0310*/  SEL R10, R13, R10, !P0 ;  /* 0x0000000a0d0a7207 */ /* 0x000fe40004000000 */
[----:B------:R-:W-:-:S05]  /*0320*/  SEL R11, R8, R11, !P0 ;  /* 0x0000000b080b7207 */ /* 0x000fca0004000000 */
[----:B------:R-:W-:Y:S01]  /*0330*/  STG.E.64 desc[UR4][R4.64], R10 ;  /* 0x0000000a04007986 */ /* 0x000fe2000c101b04 */
[----:B------:R-:W-:Y:S05]  /*0340*/  EXIT ;  /* 0x000000000000794d */ /* 0x000fea0003800000 */
.L_x_0:
[----:B------:R-:W-:-:S00]  /*0350*/  BRA `(.L_x_0) ;  /* 0xfffffffc00fc7947 */ /* 0x000fc0000383ffff */
[----:B------:R-:W-:-:S00]  /*0360*/  NOP ;  /* 0x0000000000007918 */ /* 0x000fc00000000000 */
        /* <DEDUP_REMOVED lines=9> */
.L_x_1:


//--------------------- .nv.constant0.triton_poi_fused_cat_3 --------------------------
	.section	.nv.constant0.triton_poi_fused_cat_3,"a",@progbits
	.sectionflags	@""
	.align	4
.nv.constant0.triton_poi_fused_cat_3:
	.zero		556
